//
// Generated by NVIDIA NVVM Compiler
//
// Compiler Build ID: CL-36424714
// Cuda compilation tools, release 13.0, V13.0.88
// Based on NVVM 20.0.0
//

.version 9.0
.target sm_100
.address_size 64

	// .globl	bmm_kernel

.visible .entry bmm_kernel(
	.param .u64 .ptr .align 1 bmm_kernel_param_0,
	.param .u64 .ptr .align 1 bmm_kernel_param_1,
	.param .u64 .ptr .align 1 bmm_kernel_param_2,
	.param .u32 bmm_kernel_param_3,
	.param .u32 bmm_kernel_param_4,
	.param .u32 bmm_kernel_param_5,
	.param .u32 bmm_kernel_param_6
)
{
	.reg .pred 	%p<14>;
	.reg .b32 	%r<57>;
	.reg .b32 	%f<68>;
	.reg .b64 	%rd<40>;

	ld.param.u64 	%rd5, [bmm_kernel_param_0];
	ld.param.u64 	%rd6, [bmm_kernel_param_1];
	ld.param.u64 	%rd4, [bmm_kernel_param_2];
	ld.param.u32 	%r29, [bmm_kernel_param_3];
	ld.param.u32 	%r26, [bmm_kernel_param_4];
	ld.param.u32 	%r27, [bmm_kernel_param_5];
	ld.param.u32 	%r28, [bmm_kernel_param_6];
	cvta.to.global.u64 	%rd1, %rd6;
	cvta.to.global.u64 	%rd2, %rd5;
	mov.u32 	%r1, %ctaid.z;
	setp.ge.s32 	%p1, %r1, %r29;
	@%p1 bra 	$L__BB0_15;
	mov.u32 	%r30, %ctaid.y;
	mov.u32 	%r31, %ntid.y;
	mov.u32 	%r32, %tid.y;
	mad.lo.s32 	%r2, %r30, %r31, %r32;
	mov.u32 	%r33, %ctaid.x;
	mov.u32 	%r34, %ntid.x;
	mul.lo.s32 	%r3, %r33, %r34;
	mov.u32 	%r4, %tid.x;
	add.s32 	%r5, %r3, %r4;
	setp.ge.s32 	%p2, %r2, %r26;
	setp.ge.s32 	%p3, %r5, %r28;
	or.pred  	%p4, %p2, %p3;
	@%p4 bra 	$L__BB0_15;
	mul.lo.s32 	%r6, %r26, %r1;
	mul.lo.s32 	%r7, %r27, %r1;
	setp.lt.s32 	%p5, %r27, 1;
	mov.f32 	%f67, 0f00000000;
	@%p5 bra 	$L__BB0_14;
	add.s32 	%r36, %r6, %r2;
	mul.lo.s32 	%r8, %r36, %r27;
	and.b32  	%r9, %r27, 7;
	setp.lt.u32 	%p6, %r27, 8;
	mov.f32 	%f67, 0f00000000;
	mov.b32 	%r55, 0;
	@%p6 bra 	$L__BB0_6;
	and.b32  	%r55, %r27, 2147483640;
	neg.s32 	%r53, %r55;
	mul.lo.s32 	%r37, %r1, %r28;
	mad.lo.s32 	%r38, %r37, %r27, %r4;
	add.s32 	%r52, %r38, %r3;
	shl.b32 	%r13, %r28, 3;
	add.s64 	%rd3, %rd2, 16;
	mov.f32 	%f67, 0f00000000;
	mul.wide.s32 	%rd11, %r28, 4;
	mov.u32 	%r51, %r8;
$L__BB0_5:
	.pragma "nounroll";
	mul.wide.s32 	%rd7, %r51, 4;
	add.s64 	%rd8, %rd3, %rd7;
	ld.global.f32 	%f17, [%rd8+-16];
	mul.wide.s32 	%rd9, %r52, 4;
	add.s64 	%rd10, %rd1, %rd9;
	ld.global.f32 	%f18, [%rd10];
	fma.rn.f32 	%f19, %f17, %f18, %f67;
	ld.global.f32 	%f20, [%rd8+-12];
	add.s64 	%rd12, %rd10, %rd11;
	ld.global.f32 	%f21, [%rd12];
	fma.rn.f32 	%f22, %f20, %f21, %f19;
	ld.global.f32 	%f23, [%rd8+-8];
	add.s64 	%rd13, %rd12, %rd11;
	ld.global.f32 	%f24, [%rd13];
	fma.rn.f32 	%f25, %f23, %f24, %f22;
	ld.global.f32 	%f26, [%rd8+-4];
	add.s64 	%rd14, %rd13, %rd11;
	ld.global.f32 	%f27, [%rd14];
	fma.rn.f32 	%f28, %f26, %f27, %f25;
	ld.global.f32 	%f29, [%rd8];
	add.s64 	%rd15, %rd14, %rd11;
	ld.global.f32 	%f30, [%rd15];
	fma.rn.f32 	%f31, %f29, %f30, %f28;
	ld.global.f32 	%f32, [%rd8+4];
	add.s64 	%rd16, %rd15, %rd11;
	ld.global.f32 	%f33, [%rd16];
	fma.rn.f32 	%f34, %f32, %f33, %f31;
	ld.global.f32 	%f35, [%rd8+8];
	add.s64 	%rd17, %rd16, %rd11;
	ld.global.f32 	%f36, [%rd17];
	fma.rn.f32 	%f37, %f35, %f36, %f34;
	ld.global.f32 	%f38, [%rd8+12];
	add.s64 	%rd18, %rd17, %rd11;
	ld.global.f32 	%f39, [%rd18];
	fma.rn.f32 	%f67, %f38, %f39, %f37;
	add.s32 	%r53, %r53, 8;
	add.s32 	%r52, %r52, %r13;
	add.s32 	%r51, %r51, 8;
	setp.ne.s32 	%p7, %r53, 0;
	@%p7 bra 	$L__BB0_5;
$L__BB0_6:
	setp.eq.s32 	%p8, %r9, 0;
	@%p8 bra 	$L__BB0_14;
	and.b32  	%r21, %r27, 3;
	setp.lt.u32 	%p9, %r9, 4;
	@%p9 bra 	$L__BB0_9;
	add.s32 	%r39, %r55, %r8;
	mul.wide.s32 	%rd19, %r39, 4;
	add.s64 	%rd20, %rd2, %rd19;
	ld.global.f32 	%f41, [%rd20];
	add.s32 	%r40, %r55, %r7;
	mad.lo.s32 	%r41, %r40, %r28, %r5;
	mul.wide.s32 	%rd21, %r41, 4;
	add.s64 	%rd22, %rd1, %rd21;
	ld.global.f32 	%f42, [%rd22];
	fma.rn.f32 	%f43, %f41, %f42, %f67;
	ld.global.f32 	%f44, [%rd20+4];
	mul.wide.s32 	%rd23, %r28, 4;
	add.s64 	%rd24, %rd22, %rd23;
	ld.global.f32 	%f45, [%rd24];
	fma.rn.f32 	%f46, %f44, %f45, %f43;
	ld.global.f32 	%f47, [%rd20+8];
	add.s64 	%rd25, %rd24, %rd23;
	ld.global.f32 	%f48, [%rd25];
	fma.rn.f32 	%f49, %f47, %f48, %f46;
	ld.global.f32 	%f50, [%rd20+12];
	add.s64 	%rd26, %rd25, %rd23;
	ld.global.f32 	%f51, [%rd26];
	fma.rn.f32 	%f67, %f50, %f51, %f49;
	add.s32 	%r55, %r55, 4;
$L__BB0_9:
	setp.eq.s32 	%p10, %r21, 0;
	@%p10 bra 	$L__BB0_14;
	setp.eq.s32 	%p11, %r21, 1;
	@%p11 bra 	$L__BB0_12;
	add.s32 	%r42, %r55, %r8;
	mul.wide.s32 	%rd27, %r42, 4;
	add.s64 	%rd28, %rd2, %rd27;
	ld.global.f32 	%f53, [%rd28];
	add.s32 	%r43, %r55, %r7;
	mad.lo.s32 	%r44, %r43, %r28, %r5;
	mul.wide.s32 	%rd29, %r44, 4;
	add.s64 	%rd30, %rd1, %rd29;
	ld.global.f32 	%f54, [%rd30];
	fma.rn.f32 	%f55, %f53, %f54, %f67;
	ld.global.f32 	%f56, [%rd28+4];
	mul.wide.s32 	%rd31, %r28, 4;
	add.s64 	%rd32, %rd30, %rd31;
	ld.global.f32 	%f57, [%rd32];
	fma.rn.f32 	%f67, %f56, %f57, %f55;
	add.s32 	%r55, %r55, 2;
$L__BB0_12:
	and.b32  	%r45, %r27, 1;
	setp.eq.b32 	%p12, %r45, 1;
	not.pred 	%p13, %p12;
	@%p13 bra 	$L__BB0_14;
	add.s32 	%r46, %r55, %r8;
	mul.wide.s32 	%rd33, %r46, 4;
	add.s64 	%rd34, %rd2, %rd33;
	ld.global.f32 	%f58, [%rd34];
	add.s32 	%r47, %r55, %r7;
	mad.lo.s32 	%r48, %r47, %r28, %r5;
	mul.wide.s32 	%rd35, %r48, 4;
	add.s64 	%rd36, %rd1, %rd35;
	ld.global.f32 	%f59, [%rd36];
	fma.rn.f32 	%f67, %f58, %f59, %f67;
$L__BB0_14:
	add.s32 	%r49, %r6, %r2;
	mad.lo.s32 	%r50, %r49, %r28, %r5;
	cvta.to.global.u64 	%rd37, %rd4;
	mul.wide.s32 	%rd38, %r50, 4;
	add.s64 	%rd39, %rd37, %rd38;
	st.global.f32 	[%rd39], %f67;
$L__BB0_15:
	ret;

}


// ===== COMPILED SASS (sm_100) =====

	.target	sm_100

	.elftype	@"ET_EXEC"


//--------------------- .note.nv.tkinfo           --------------------------
	.section	.note.nv.tkinfo,"",@"SHT_NOTE"
	.sectionflags	@"SHF_NOTE_NV_TKINFO"
	.tkinfo
        /*0018*/ 	.word	0x00000002
        /*0030*/ 	.string	""
        /*0030*/ 	.string	"ptxas"
        /*0030*/ 	.string	"Cuda compilation tools, release 13.0, V13.0.88"
        /*0030*/ 	.string	"Build cuda_13.0.r13.0/compiler.36424714_0"
        /*0030*/ 	.string	"-arch sm_100 -m 64 "



//--------------------- .note.nv.cuinfo           --------------------------
	.section	.note.nv.cuinfo,"",@"SHT_NOTE"
	.sectionflags	@"SHF_NOTE_NV_CUINFO"
        /*0018*/ 	.short	0x0002
        /*001a*/ 	.short	0x0064
        /*001c*/ 	.short	0x0082
	.zero		2


//--------------------- .nv.info                  --------------------------
	.section	.nv.info,"",@"SHT_CUDA_INFO"
	.align	4


	//----- nvinfo : EIATTR_REGCOUNT
	.align		4
        /*0000*/ 	.byte	0x04, 0x2f
        /*0002*/ 	.short	(.L_1 - .L_0)
	.align		4
.L_0:
        /*0004*/ 	.word	index@(bmm_kernel)
        /*0008*/ 	.word	0x00000020


	//----- nvinfo : EIATTR_FRAME_SIZE
	.align		4
.L_1:
        /*000c*/ 	.byte	0x04, 0x11
        /*000e*/ 	.short	(.L_3 - .L_2)
	.align		4
.L_2:
        /*0010*/ 	.word	index@(bmm_kernel)
        /*0014*/ 	.word	0x00000000


	//----- nvinfo : EIATTR_MIN_STACK_SIZE
	.align		4
.L_3:
        /*0018*/ 	.byte	0x04, 0x12
        /*001a*/ 	.short	(.L_5 - .L_4)
	.align		4
.L_4:
        /*001c*/ 	.word	index@(bmm_kernel)
        /*0020*/ 	.word	0x00000000
.L_5:


//--------------------- .nv.compat                --------------------------
	.section	.nv.compat,"",@"SHT_CUDA_COMPAT_INFO"
	.align	4
        /*0000*/ 	.byte	0x02, 0x09, 0x00, 0x00, 0x02, 0x02, 0x01, 0x00, 0x02, 0x05, 0x05, 0x00, 0x03, 0x07, 0x01, 0x01
        /*0010*/ 	.byte	0x02, 0x03, 0x00, 0x00, 0x02, 0x06, 0x01, 0x00, 0x04, 0x0b, 0x08, 0x00, 0x09, 0x00, 0x00, 0x00
        /*0020*/ 	.byte	0x00, 0x00, 0x00, 0x00


//--------------------- .nv.info.bmm_kernel       --------------------------
	.section	.nv.info.bmm_kernel,"",@"SHT_CUDA_INFO"
	.sectionflags	@""
	.align	4


	//----- nvinfo : EIATTR_CUDA_API_VERSION
	.align		4
        /*0000*/ 	.byte	0x04, 0x37
        /*0002*/ 	.short	(.L_7 - .L_6)
.L_6:
        /*0004*/ 	.word	0x00000082


	//----- nvinfo : EIATTR_KPARAM_INFO
	.align		4
.L_7:
        /*0008*/ 	.byte	0x04, 0x17
        /*000a*/ 	.short	(.L_9 - .L_8)
.L_8:
        /*000c*/ 	.word	0x00000000
        /*0010*/ 	.short	0x0006
        /*0012*/ 	.short	0x0024
        /*0014*/ 	.byte	0x00, 0xf0, 0x11, 0x00


	//----- nvinfo : EIATTR_KPARAM_INFO
	.align		4
.L_9:
        /*0018*/ 	.byte	0x04, 0x17
        /*001a*/ 	.short	(.L_11 - .L_10)
.L_10:
        /*001c*/ 	.word	0x00000000
        /*0020*/ 	.short	0x0005
        /*0022*/ 	.short	0x0020
        /*0024*/ 	.byte	0x00, 0xf0, 0x11, 0x00


	//----- nvinfo : EIATTR_KPARAM_INFO
	.align		4
.L_11:
        /*0028*/ 	.byte	0x04, 0x17
        /*002a*/ 	.short	(.L_13 - .L_12)
.L_12:
        /*002c*/ 	.word	0x00000000
        /*0030*/ 	.short	0x0004
        /*0032*/ 	.short	0x001c
        /*0034*/ 	.byte	0x00, 0xf0, 0x11, 0x00


	//----- nvinfo : EIATTR_KPARAM_INFO
	.align		4
.L_13:
        /*0038*/ 	.byte	0x04, 0x17
        /*003a*/ 	.short	(.L_15 - .L_14)
.L_14:
        /*003c*/ 	.word	0x00000000
        /*0040*/ 	.short	0x0003
        /*0042*/ 	.short	0x0018
        /*0044*/ 	.byte	0x00, 0xf0, 0x11, 0x00


	//----- nvinfo : EIATTR_KPARAM_INFO
	.align		4
.L_15:
        /*0048*/ 	.byte	0x04, 0x17
        /*004a*/ 	.short	(.L_17 - .L_16)
.L_16:
        /*004c*/ 	.word	0x00000000
        /*0050*/ 	.short	0x0002
        /*0052*/ 	.short	0x0010
        /*0054*/ 	.byte	0x00, 0xf5, 0x21, 0x00


	//----- nvinfo : EIATTR_KPARAM_INFO
	.align		4
.L_17:
        /*0058*/ 	.byte	0x04, 0x17
        /*005a*/ 	.short	(.L_19 - .L_18)
.L_18:
        /*005c*/ 	.word	0x00000000
        /*0060*/ 	.short	0x0001
        /*0062*/ 	.short	0x0008
        /*0064*/ 	.byte	0x00, 0xf5, 0x21, 0x00


	//----- nvinfo : EIATTR_KPARAM_INFO
	.align		4
.L_19:
        /*0068*/ 	.byte	0x04, 0x17
        /*006a*/ 	.short	(.L_21 - .L_20)
.L_20:
        /*006c*/ 	.word	0x00000000
        /*0070*/ 	.short	0x0000
        /*0072*/ 	.short	0x0000
        /*0074*/ 	.byte	0x00, 0xf5, 0x21, 0x00


	//----- nvinfo : EIATTR_SPARSE_MMA_MASK
	.align		4
.L_21:
        /*0078*/ 	.byte	0x03, 0x50
        /*007a*/ 	.short	0x0000


	//----- nvinfo : EIATTR_MAXREG_COUNT
	.align		4
        /*007c*/ 	.byte	0x03, 0x1b
        /*007e*/ 	.short	0x00ff


	//----- nvinfo : EIATTR_MERCURY_ISA_VERSION
	.align		4
        /*0080*/ 	.byte	0x03, 0x5f
        /*0082*/ 	.short	0x0101


	//----- nvinfo : EIATTR_VRC_CTA_INIT_COUNT
	.align		4
        /*0084*/ 	.byte	0x02, 0x4a
	.zero		1
	.zero		1


	//----- nvinfo : EIATTR_EXIT_INSTR_OFFSETS
	.align		4
        /*0088*/ 	.byte	0x04, 0x1c
        /*008a*/ 	.short	(.L_23 - .L_22)


	//   ....[0]....
.L_22:
        /*008c*/ 	.word	0x00000040


	//   ....[1]....
        /*0090*/ 	.word	0x00000120


	//   ....[2]....
        /*0094*/ 	.word	0x00000910


	//----- nvinfo : EIATTR_CBANK_PARAM_SIZE
	.align		4
.L_23:
        /*0098*/ 	.byte	0x03, 0x19
        /*009a*/ 	.short	0x0028


	//----- nvinfo : EIATTR_PARAM_CBANK
	.align		4
        /*009c*/ 	.byte	0x04, 0x0a
        /*009e*/ 	.short	(.L_25 - .L_24)
	.align		4
.L_24:
        /*00a0*/ 	.word	index@(.nv.constant0.bmm_kernel)
        /*00a4*/ 	.short	0x0380
        /*00a6*/ 	.short	0x0028


	//----- nvinfo : EIATTR_SW_WAR
	.align		4
.L_25:
        /*00a8*/ 	.byte	0x04, 0x36
        /*00aa*/ 	.short	(.L_27 - .L_26)
.L_26:
        /*00ac*/ 	.word	0x00000008
.L_27:


//--------------------- .nv.callgraph             --------------------------
	.section	.nv.callgraph,"",@"SHT_CUDA_CALLGRAPH"
	.align	4
	.sectionentsize	8
	.align		4
        /*0000*/ 	.word	0x00000000
	.align		4
        /*0004*/ 	.word	0xffffffff
	.align		4
        /*0008*/ 	.word	0x00000000
	.align		4
        /*000c*/ 	.word	0xfffffffe
	.align		4
        /*0010*/ 	.word	0x00000000
	.align		4
        /*0014*/ 	.word	0xfffffffd
	.align		4
        /*0018*/ 	.word	0x00000000
	.align		4
        /*001c*/ 	.word	0xfffffffc


//--------------------- .text.bmm_kernel          --------------------------
	.section	.text.bmm_kernel,"ax",@progbits
	.align	128
        .global         bmm_kernel
        .type           bmm_kernel,@function
        .size           bmm_kernel,(.L_x_5 - bmm_kernel)
        .other          bmm_kernel,@"STO_CUDA_ENTRY STV_DEFAULT"
bmm_kernel:
.text.bmm_kernel:
[----:B------:R-:W-:Y:S08]  /*0000*/  LDC R1, c[0x0][0x37c] ;  /* 0x0000df00ff017b82 */ /* 0x000ff00000000800 */
[----:B------:R-:W0:Y:S08]  /*0010*/  S2UR UR8, SR_CTAID.Z ;  /* 0x00000000000879c3 */ /* 0x000e300000002700 */
[----:B------:R-:W0:Y:S02]  /*0020*/  LDC R0, c[0x0][0x398] ;  /* 0x0000e600ff007b82 */ /* 0x000e240000000800 */
[----:B0-----:R-:W-:-:S13]  /*0030*/  ISETP.LE.AND P0, PT, R0, UR8, PT ;  /* 0x0000000800007c0c */ /* 0x001fda000bf03270 */
[----:B------:R-:W-:Y:S05]  /*0040*/  @P0 EXIT ;  /* 0x000000000000094d */ /* 0x000fea0003800000 */
[----:B------:R-:W0:Y:S01]  /*0050*/  S2R R4, SR_TID.X ;  /* 0x0000000000047919 */ /* 0x000e220000002100 */
[----:B------:R-:W1:Y:S01]  /*0060*/  S2UR UR4, SR_CTAID.X ;  /* 0x00000000000479c3 */ /* 0x000e620000002500 */
[----:B------:R-:W2:Y:S07]  /*0070*/  S2R R2, SR_TID.Y ;  /* 0x0000000000027919 */ /* 0x000eae0000002200 */
[----:B------:R-:W2:Y:S01]  /*0080*/  LDC R15, c[0x0][0x364] ;  /* 0x0000d900ff0f7b82 */ /* 0x000ea20000000800 */
[----:B------:R-:W1:Y:S07]  /*0090*/  LDCU UR5, c[0x0][0x360] ;  /* 0x00006c00ff0577ac */ /* 0x000e6e0008000800 */
[----:B------:R-:W2:Y:S08]  /*00a0*/  S2UR UR6, SR_CTAID.Y ;  /* 0x00000000000679c3 */ /* 0x000eb00000002600 */
[----:B------:R-:W3:Y:S01]  /*00b0*/  LDC R13, c[0x0][0x3a4] ;  /* 0x0000e900ff0d7b82 */ /* 0x000ee20000000800 */
[----:B-1----:R-:W-:-:S07]  /*00c0*/  UIMAD UR4, UR4, UR5, URZ ;  /* 0x00000005040472a4 */ /* 0x002fce000f8e02ff */
[----:B------:R-:W1:Y:S01]  /*00d0*/  LDC R0, c[0x0][0x39c] ;  /* 0x0000e700ff007b82 */ /* 0x000e620000000800 */
[----:B0-----:R-:W-:Y:S01]  /*00e0*/  IADD3 R12, PT, PT, R4, UR4, RZ ;  /* 0x00000004040c7c10 */ /* 0x001fe2000fffe0ff */
[----:B--2---:R-:W-:-:S03]  /*00f0*/  IMAD R15, R15, UR6, R2 ;  /* 0x000000060f0f7c24 */ /* 0x004fc6000f8e0202 */
[----:B---3--:R-:W-:-:S04]  /*0100*/  ISETP.GE.AND P0, PT, R12, R13, PT ;  /* 0x0000000d0c00720c */ /* 0x008fc80003f06270 */
[----:B-1----:R-:W-:-:S13]  /*0110*/  ISETP.GE.OR P0, PT, R15, R0, P0 ;  /* 0x000000000f00720c */ /* 0x002fda0000706670 */
[----:B------:R-:W-:Y:S05]  /*0120*/  @P0 EXIT ;  /* 0x000000000000094d */ /* 0x000fea0003800000 */
[----:B------:R-:W0:Y:S01]  /*0130*/  LDC R14, c[0x0][0x3a0] ;  /* 0x0000e800ff0e7b82 */ /* 0x000e220000000800 */
[----:B------:R-:W1:Y:S01]  /*0140*/  LDCU.64 UR10, c[0x0][0x358] ;  /* 0x00006b00ff0a77ac */ /* 0x000e620008000a00 */
[----:B------:R-:W-:Y:S01]  /*0150*/  HFMA2 R29, -RZ, RZ, 0, 0 ;  /* 0x00000000ff1d7431 */ /* 0x000fe200000001ff */
[----:B0-----:R-:W-:-:S13]  /*0160*/  ISETP.GE.AND P0, PT, R14, 0x1, PT ;  /* 0x000000010e00780c */ /* 0x001fda0003f06270 */
[----:B-1----:R-:W-:Y:S05]  /*0170*/  @!P0 BRA `(.L_x_0) ;  /* 0x0000000400d08947 */ /* 0x002fea0003800000 */
[----:B------:R-:W-:Y:S01]  /*0180*/  ISETP.GE.U32.AND P1, PT, R14, 0x8, PT ;  /* 0x000000080e00780c */ /* 0x000fe20003f26070 */
[----:B------:R-:W-:Y:S01]  /*0190*/  IMAD R3, R0, UR8, R15 ;  /* 0x0000000800037c24 */ /* 0x000fe2000f8e020f */
[----:B------:R-:W-:Y:S02]  /*01a0*/  LOP3.LUT R21, R14, 0x7, RZ, 0xc0, !PT ;  /* 0x000000070e157812 */ /* 0x000fe400078ec0ff */
[----:B------:R-:W-:Y:S01]  /*01b0*/  MOV R29, RZ ;  /* 0x000000ff001d7202 */ /* 0x000fe20000000f00 */
[----:B------:R-:W-:Y:S01]  /*01c0*/  IMAD R18, R3, R14, RZ ;  /* 0x0000000e03127224 */ /* 0x000fe200078e02ff */
[----:B------:R-:W-:Y:S02]  /*01d0*/  ISETP.NE.AND P0, PT, R21, RZ, PT ;  /* 0x000000ff1500720c */ /* 0x000fe40003f05270 */
[----:B------:R-:W-:-:S05]  /*01e0*/  MOV R17, RZ ;  /* 0x000000ff00117202 */ /* 0x000fca0000000f00 */
[----:B------:R-:W-:Y:S06]  /*01f0*/  @!P1 BRA `(.L_x_1) ;  /* 0x0000000000cc9947 */ /* 0x000fec0003800000 */
[----:B------:R-:W0:Y:S01]  /*0200*/  LDCU.64 UR6, c[0x0][0x380] ;  /* 0x00007000ff0677ac */ /* 0x000e220008000a00 */
[----:B------:R-:W-:Y:S01]  /*0210*/  IMAD R3, R13, UR8, RZ ;  /* 0x000000080d037c24 */ /* 0x000fe2000f8e02ff */
[----:B------:R-:W-:Y:S02]  /*0220*/  LOP3.LUT R17, R14, 0x7ffffff8, RZ, 0xc0, !PT ;  /* 0x7ffffff80e117812 */ /* 0x000fe400078ec0ff */
[----:B------:R-:W-:Y:S01]  /*0230*/  MOV R29, RZ ;  /* 0x000000ff001d7202 */ /* 0x000fe20000000f00 */
[----:B------:R-:W-:Y:S01]  /*0240*/  IMAD R3, R3, R14, R4 ;  /* 0x0000000e03037224 */ /* 0x000fe200078e0204 */
[----:B------:R-:W-:Y:S02]  /*0250*/  MOV R16, R18 ;  /* 0x0000001200107202 */ /* 0x000fe40000000f00 */
[----:B------:R-:W-:Y:S02]  /*0260*/  IADD3 R19, PT, PT, -R17, RZ, RZ ;  /* 0x000000ff11137210 */ /* 0x000fe40007ffe1ff */
[----:B------:R-:W-:Y:S01]  /*0270*/  IADD3 R20, PT, PT, R3, UR4, RZ ;  /* 0x0000000403147c10 */ /* 0x000fe2000fffe0ff */
[----:B0-----:R-:W-:-:S04]  /*0280*/  UIADD3 UR5, UP0, UPT, UR6, 0x10, URZ ;  /* 0x0000001006057890 */ /* 0x001fc8000ff1e0ff */
[----:B------:R-:W-:-:S12]  /*0290*/  UIADD3.X UR6, UPT, UPT, URZ, UR7, URZ, UP0, !UPT ;  /* 0x00000007ff067290 */ /* 0x000fd800087fe4ff */
.L_x_2:
[----:B------:R-:W0:Y:S01]  /*02a0*/  LDC.64 R10, c[0x0][0x388] ;  /* 0x0000e200ff0a7b82 */ /* 0x000e220000000a00 */
[----:B------:R-:W-:Y:S02]  /*02b0*/  MOV R2, UR5 ;  /* 0x0000000500027c02 */ /* 0x000fe40008000f00 */
[----:B------:R-:W-:-:S03]  /*02c0*/  MOV R3, UR6 ;  /* 0x0000000600037c02 */ /* 0x000fc60008000f00 */
[----:B------:R-:W-:-:S05]  /*02d0*/  IMAD.WIDE R2, R16, 0x4, R2 ;  /* 0x0000000410027825 */ /* 0x000fca00078e0202 */
[----:B------:R-:W2:Y:S04]  /*02e0*/  LDG.E R25, desc[UR10][R2.64+-0xc] ;  /* 0xfffff40a02197981 */ /* 0x000ea8000c1e1900 */
[----:B------:R-:W3:Y:S01]  /*02f0*/  LDG.E R27, desc[UR10][R2.64+-0x8] ;  /* 0xfffff80a021b7981 */ /* 0x000ee2000c1e1900 */
[----:B0-----:R-:W-:-:S05]  /*0300*/  IMAD.WIDE R10, R20, 0x4, R10 ;  /* 0x00000004140a7825 */ /* 0x001fca00078e020a */
[----:B------:R-:W4:Y:S01]  /*0310*/  LDG.E R28, desc[UR10][R10.64] ;  /* 0x0000000a0a1c7981 */ /* 0x000f22000c1e1900 */
[----:B------:R-:W-:-:S05]  /*0320*/  IMAD.WIDE R22, R13, 0x4, R10 ;  /* 0x000000040d167825 */ /* 0x000fca00078e020a */
[----:B------:R-:W2:Y:S04]  /*0330*/  LDG.E R26, desc[UR10][R22.64] ;  /* 0x0000000a161a7981 */ /* 0x000ea8000c1e1900 */
[----:B------:R-:W4:Y:S01]  /*0340*/  LDG.E R10, desc[UR10][R2.64+-0x10] ;  /* 0xfffff00a020a7981 */ /* 0x000f22000c1e1900 */
[----:B------:R-:W-:-:S05]  /*0350*/  IMAD.WIDE R6, R13, 0x4, R22 ;  /* 0x000000040d067825 */ /* 0x000fca00078e0216 */
[----:B------:R0:W3:Y:S01]  /*0360*/  LDG.E R24, desc[UR10][R6.64] ;  /* 0x0000000a06187981 */ /* 0x0000e2000c1e1900 */
[----:B------:R-:W-:-:S04]  /*0370*/  IMAD.WIDE R8, R13, 0x4, R6 ;  /* 0x000000040d087825 */ /* 0x000fc800078e0206 */
[C---:B------:R-:W-:Y:S02]  /*0380*/  IMAD.WIDE R4, R13.reuse, 0x4, R8 ;  /* 0x000000040d047825 */ /* 0x040fe400078e0208 */
[----:B------:R-:W5:Y:S04]  /*0390*/  LDG.E R8, desc[UR10][R8.64] ;  /* 0x0000000a08087981 */ /* 0x000f68000c1e1900 */
[----:B------:R-:W5:Y:S01]  /*03a0*/  LDG.E R9, desc[UR10][R2.64+0x8] ;  /* 0x0000080a02097981 */ /* 0x000f62000c1e1900 */
[----:B----4-:R-:W-:Y:S01]  /*03b0*/  FFMA R28, R10, R28, R29 ;  /* 0x0000001c0a1c7223 */ /* 0x010fe2000000001d */
[----:B------:R-:W-:Y:S02]  /*03c0*/  IMAD.WIDE R10, R13, 0x4, R4 ;  /* 0x000000040d0a7825 */ /* 0x000fe400078e0204 */
[----:B------:R-:W5:Y:S02]  /*03d0*/  LDG.E R29, desc[UR10][R2.64+-0x4] ;  /* 0xfffffc0a021d7981 */ /* 0x000f64000c1e1900 */
[----:B--2---:R-:W-:-:S02]  /*03e0*/  FFMA R26, R25, R26, R28 ;  /* 0x0000001a191a7223 */ /* 0x004fc4000000001c */
[----:B------:R-:W2:Y:S01]  /*03f0*/  LDG.E R4, desc[UR10][R4.64] ;  /* 0x0000000a04047981 */ /* 0x000ea2000c1e1900 */
[----:B------:R-:W-:-:S03]  /*0400*/  IMAD.WIDE R22, R13, 0x4, R10 ;  /* 0x000000040d167825 */ /* 0x000fc600078e020a */
[----:B------:R-:W2:Y:S04]  /*0410*/  LDG.E R25, desc[UR10][R2.64] ;  /* 0x0000000a02197981 */ /* 0x000ea8000c1e1900 */
[----:B------:R-:W4:Y:S01]  /*0420*/  LDG.E R10, desc[UR10][R10.64] ;  /* 0x0000000a0a0a7981 */ /* 0x000f22000c1e1900 */
[----:B0-----:R-:W-:-:S03]  /*0430*/  IMAD.WIDE R6, R13, 0x4, R22 ;  /* 0x000000040d067825 */ /* 0x001fc600078e0216 */
[----:B------:R-:W4:Y:S04]  /*0440*/  LDG.E R5, desc[UR10][R2.64+0x4] ;  /* 0x0000040a02057981 */ /* 0x000f28000c1e1900 */
[----:B------:R-:W4:Y:S04]  /*0450*/  LDG.E R28, desc[UR10][R22.64] ;  /* 0x0000000a161c7981 */ /* 0x000f28000c1e1900 */
[----:B------:R-:W4:Y:S04]  /*0460*/  LDG.E R11, desc[UR10][R2.64+0xc] ;  /* 0x00000c0a020b7981 */ /* 0x000f28000c1e1900 */
[----:B------:R-:W4:Y:S01]  /*0470*/  LDG.E R6, desc[UR10][R6.64] ;  /* 0x0000000a06067981 */ /* 0x000f22000c1e1900 */
[----:B---3--:R-:W-:Y:S01]  /*0480*/  FFMA R24, R27, R24, R26 ;  /* 0x000000181b187223 */ /* 0x008fe2000000001a */
[----:B------:R-:W-:-:S04]  /*0490*/  IADD3 R19, PT, PT, R19, 0x8, RZ ;  /* 0x0000000813137810 */ /* 0x000fc80007ffe0ff */
[----:B------:R-:W-:Y:S02]  /*04a0*/  ISETP.NE.AND P1, PT, R19, RZ, PT ;  /* 0x000000ff1300720c */ /* 0x000fe40003f25270 */
[----:B------:R-:W-:Y:S02]  /*04b0*/  LEA R20, R13, R20, 0x3 ;  /* 0x000000140d147211 */ /* 0x000fe400078e18ff */
[----:B------:R-:W-:Y:S01]  /*04c0*/  IADD3 R16, PT, PT, R16, 0x8, RZ ;  /* 0x0000000810107810 */ /* 0x000fe20007ffe0ff */
[----:B-----5:R-:W-:-:S04]  /*04d0*/  FFMA R8, R29, R8, R24 ;  /* 0x000000081d087223 */ /* 0x020fc80000000018 */
[----:B--2---:R-:W-:-:S04]  /*04e0*/  FFMA R4, R25, R4, R8 ;  /* 0x0000000419047223 */ /* 0x004fc80000000008 */
[----:B----4-:R-:W-:-:S04]  /*04f0*/  FFMA R4, R5, R10, R4 ;  /* 0x0000000a05047223 */ /* 0x010fc80000000004 */
[----:B------:R-:W-:-:S04]  /*0500*/  FFMA R4, R9, R28, R4 ;  /* 0x0000001c09047223 */ /* 0x000fc80000000004 */
[----:B------:R-:W-:Y:S01]  /*0510*/  FFMA R29, R11, R6, R4 ;  /* 0x000000060b1d7223 */ /* 0x000fe20000000004 */
[----:B------:R-:W-:Y:S06]  /*0520*/  @P1 BRA `(.L_x_2) ;  /* 0xfffffffc005c1947 */ /* 0x000fec000383ffff */
.L_x_1:
[----:B------:R-:W-:Y:S05]  /*0530*/  @!P0 BRA `(.L_x_0) ;  /* 0x0000000000e08947 */ /* 0x000fea0003800000 */
[----:B------:R-:W-:Y:S02]  /*0540*/  ISETP.GE.U32.AND P0, PT, R21, 0x4, PT ;  /* 0x000000041500780c */ /* 0x000fe40003f06070 */
[----:B------:R-:W-:-:S04]  /*0550*/  LOP3.LUT R19, R14, 0x3, RZ, 0xc0, !PT ;  /* 0x000000030e137812 */ /* 0x000fc800078ec0ff */
[----:B------:R-:W-:-:S07]  /*0560*/  ISETP.NE.AND P1, PT, R19, RZ, PT ;  /* 0x000000ff1300720c */ /* 0x000fce0003f25270 */
[----:B------:R-:W-:Y:S06]  /*0570*/  @!P0 BRA `(.L_x_3) ;  /* 0x00000000005c8947 */ /* 0x000fec0003800000 */
[----:B------:R-:W0:Y:S01]  /*0580*/  LDC.64 R2, c[0x0][0x388] ;  /* 0x0000e200ff027b82 */ /* 0x000e220000000a00 */
[----:B------:R-:W-:Y:S01]  /*0590*/  IMAD R6, R14, UR8, R17 ;  /* 0x000000080e067c24 */ /* 0x000fe2000f8e0211 */
[----:B------:R-:W-:-:S03]  /*05a0*/  IADD3 R7, PT, PT, R18, R17, RZ ;  /* 0x0000001112077210 */ /* 0x000fc60007ffe0ff */
[----:B------:R-:W-:-:S03]  /*05b0*/  IMAD R9, R6, R13, R12 ;  /* 0x0000000d06097224 */ /* 0x000fc600078e020c */
[----:B------:R-:W1:Y:S01]  /*05c0*/  LDC.64 R4, c[0x0][0x380] ;  /* 0x0000e000ff047b82 */ /* 0x000e620000000a00 */
[----:B0-----:R-:W-:-:S04]  /*05d0*/  IMAD.WIDE R2, R9, 0x4, R2 ;  /* 0x0000000409027825 */ /* 0x001fc800078e0202 */
[----:B-1----:R-:W-:-:S04]  /*05e0*/  IMAD.WIDE R4, R7, 0x4, R4 ;  /* 0x0000000407047825 */ /* 0x002fc800078e0204 */
[C---:B------:R-:W-:Y:S01]  /*05f0*/  IMAD.WIDE R6, R13.reuse, 0x4, R2 ;  /* 0x000000040d067825 */ /* 0x040fe200078e0202 */
[----:B------:R-:W2:Y:S04]  /*0600*/  LDG.E R16, desc[UR10][R4.64] ;  /* 0x0000000a04107981 */ /* 0x000ea8000c1e1900 */
[----:B------:R-:W2:Y:S01]  /*0610*/  LDG.E R2, desc[UR10][R2.64] ;  /* 0x0000000a02027981 */ /* 0x000ea2000c1e1900 */
[----:B------:R-:W-:-:S03]  /*0620*/  IMAD.WIDE R8, R13, 0x4, R6 ;  /* 0x000000040d087825 */ /* 0x000fc600078e0206 */
[----:B------:R-:W3:Y:S04]  /*0630*/  LDG.E R6, desc[UR10][R6.64] ;  /* 0x0000000a06067981 */ /* 0x000ee8000c1e1900 */
[----:B------:R-:W3:Y:S01]  /*0640*/  LDG.E R21, desc[UR10][R4.64+0x4] ;  /* 0x0000040a04157981 */ /* 0x000ee2000c1e1900 */
[----:B------:R-:W-:-:S03]  /*0650*/  IMAD.WIDE R10, R13, 0x4, R8 ;  /* 0x000000040d0a7825 */ /* 0x000fc600078e0208 */
[----:B------:R-:W4:Y:S04]  /*0660*/  LDG.E R20, desc[UR10][R8.64] ;  /* 0x0000000a08147981 */ /* 0x000f28000c1e1900 */
[----:B------:R-:W4:Y:S04]  /*0670*/  LDG.E R23, desc[UR10][R4.64+0x8] ;  /* 0x0000080a04177981 */ /* 0x000f28000c1e1900 */
[----:B------:R-:W5:Y:S04]  /*0680*/  LDG.E R25, desc[UR10][R4.64+0xc] ;  /* 0x00000c0a04197981 */ /* 0x000f68000c1e1900 */
[----:B------:R-:W5:Y:S01]  /*0690*/  LDG.E R10, desc[UR10][R10.64] ;  /* 0x0000000a0a0a7981 */ /* 0x000f62000c1e1900 */
[----:B------:R-:W-:Y:S01]  /*06a0*/  IADD3 R17, PT, PT, R17, 0x4, RZ ;  /* 0x0000000411117810 */ /* 0x000fe20007ffe0ff */
[----:B--2---:R-:W-:-:S04]  /*06b0*/  FFMA R16, R16, R2, R29 ;  /* 0x0000000210107223 */ /* 0x004fc8000000001d */
[----:B---3--:R-:W-:-:S04]  /*06c0*/  FFMA R16, R21, R6, R16 ;  /* 0x0000000615107223 */ /* 0x008fc80000000010 */
[----:B----4-:R-:W-:-:S04]  /*06d0*/  FFMA R16, R23, R20, R16 ;  /* 0x0000001417107223 */ /* 0x010fc80000000010 */
[----:B-----5:R-:W-:-:S07]  /*06e0*/  FFMA R29, R25, R10, R16 ;  /* 0x0000000a191d7223 */ /* 0x020fce0000000010 */
.L_x_3:
[----:B------:R-:W-:Y:S05]  /*06f0*/  @!P1 BRA `(.L_x_0) ;  /* 0x0000000000709947 */ /* 0x000fea0003800000 */
[----:B------:R-:W0:Y:S01]  /*0700*/  LDC.64 R6, c[0x0][0x388] ;  /* 0x0000e200ff067b82 */ /* 0x000e220000000a00 */
[----:B------:R-:W-:Y:S02]  /*0710*/  ISETP.NE.AND P0, PT, R19, 0x1, PT ;  /* 0x000000011300780c */ /* 0x000fe40003f05270 */
[----:B------:R-:W-:-:S04]  /*0720*/  LOP3.LUT R10, R14, 0x1, RZ, 0xc0, !PT ;  /* 0x000000010e0a7812 */ /* 0x000fc800078ec0ff */
[----:B------:R-:W-:Y:S01]  /*0730*/  ISETP.NE.U32.AND P1, PT, R10, 0x1, PT ;  /* 0x000000010a00780c */ /* 0x000fe20003f25070 */
[----:B------:R-:W1:Y:S06]  /*0740*/  LDC.64 R8, c[0x0][0x380] ;  /* 0x0000e000ff087b82 */ /* 0x000e6c0000000a00 */
[----:B------:R-:W-:Y:S01]  /*0750*/  @P0 IMAD R10, R14, UR8, R17 ;  /* 0x000000080e0a0c24 */ /* 0x000fe2000f8e0211 */
[----:B------:R-:W-:Y:S01]  /*0760*/  @P0 IADD3 R11, PT, PT, R18, R17, RZ ;  /* 0x00000011120b0210 */ /* 0x000fe20007ffe0ff */
[----:B------:R-:W2:Y:S01]  /*0770*/  LDC.64 R2, c[0x0][0x380] ;  /* 0x0000e000ff027b82 */ /* 0x000ea20000000a00 */
[----:B------:R-:W-:Y:S01]  /*0780*/  @P0 IADD3 R17, PT, PT, R17, 0x2, RZ ;  /* 0x0000000211110810 */ /* 0x000fe20007ffe0ff */
[----:B------:R-:W-:-:S04]  /*0790*/  @P0 IMAD R19, R10, R13, R12 ;  /* 0x0000000d0a130224 */ /* 0x000fc800078e020c */
[----:B------:R-:W-:Y:S01]  /*07a0*/  @!P1 IMAD R14, R14, UR8, R17 ;  /* 0x000000080e0e9c24 */ /* 0x000fe2000f8e0211 */
[----:B------:R-:W-:Y:S01]  /*07b0*/  @!P1 IADD3 R17, PT, PT, R18, R17, RZ ;  /* 0x0000001112119210 */ /* 0x000fe20007ffe0ff */
[----:B------:R-:W3:Y:S01]  /*07c0*/  LDC.64 R4, c[0x0][0x388] ;  /* 0x0000e200ff047b82 */ /* 0x000ee20000000a00 */
[----:B0-----:R-:W-:-:S04]  /*07d0*/  @P0 IMAD.WIDE R6, R19, 0x4, R6 ;  /* 0x0000000413060825 */ /* 0x001fc800078e0206 */
[----:B------:R-:W-:Y:S01]  /*07e0*/  @!P1 IMAD R19, R14, R13, R12 ;  /* 0x0000000d0e139224 */ /* 0x000fe200078e020c */
[----:B------:R-:W4:Y:S01]  /*07f0*/  @P0 LDG.E R16, desc[UR10][R6.64] ;  /* 0x0000000a06100981 */ /* 0x000f22000c1e1900 */
[----:B-1----:R-:W-:-:S04]  /*0800*/  @P0 IMAD.WIDE R8, R11, 0x4, R8 ;  /* 0x000000040b080825 */ /* 0x002fc800078e0208 */
[----:B------:R-:W-:Y:S01]  /*0810*/  @P0 IMAD.WIDE R10, R13, 0x4, R6 ;  /* 0x000000040d0a0825 */ /* 0x000fe200078e0206 */
[----:B------:R-:W4:Y:S03]  /*0820*/  @P0 LDG.E R14, desc[UR10][R8.64] ;  /* 0x0000000a080e0981 */ /* 0x000f26000c1e1900 */
[----:B--2---:R-:W-:Y:S01]  /*0830*/  @!P1 IMAD.WIDE R2, R17, 0x4, R2 ;  /* 0x0000000411029825 */ /* 0x004fe200078e0202 */
[----:B------:R-:W2:Y:S04]  /*0840*/  @P0 LDG.E R21, desc[UR10][R8.64+0x4] ;  /* 0x0000040a08150981 */ /* 0x000ea8000c1e1900 */
[----:B------:R-:W2:Y:S01]  /*0850*/  @P0 LDG.E R10, desc[UR10][R10.64] ;  /* 0x0000000a0a0a0981 */ /* 0x000ea2000c1e1900 */
[----:B---3--:R-:W-:-:S03]  /*0860*/  @!P1 IMAD.WIDE R4, R19, 0x4, R4 ;  /* 0x0000000413049825 */ /* 0x008fc600078e0204 */
[----:B------:R-:W3:Y:S04]  /*0870*/  @!P1 LDG.E R2, desc[UR10][R2.64] ;  /* 0x0000000a02029981 */ /* 0x000ee8000c1e1900 */
[----:B------:R-:W3:Y:S01]  /*0880*/  @!P1 LDG.E R4, desc[UR10][R4.64] ;  /* 0x0000000a04049981 */ /* 0x000ee2000c1e1900 */
[----:B----4-:R-:W-:-:S04]  /*0890*/  @P0 FFMA R14, R14, R16, R29 ;  /* 0x000000100e0e0223 */ /* 0x010fc8000000001d */
[----:B--2---:R-:W-:-:S04]  /*08a0*/  @P0 FFMA R29, R21, R10, R14 ;  /* 0x0000000a151d0223 */ /* 0x004fc8000000000e */
[----:B---3--:R-:W-:-:S07]  /*08b0*/  @!P1 FFMA R29, R2, R4, R29 ;  /* 0x00000004021d9223 */ /* 0x008fce000000001d */
.L_x_0:
[----:B------:R-:W0:Y:S01]  /*08c0*/  LDC.64 R2, c[0x0][0x390] ;  /* 0x0000e400ff027b82 */ /* 0x000e220000000a00 */
[----:B------:R-:W-:-:S04]  /*08d0*/  IMAD R0, R0, UR8, R15 ;  /* 0x0000000800007c24 */ /* 0x000fc8000f8e020f */
[----:B------:R-:W-:-:S04]  /*08e0*/  IMAD R13, R0, R13, R12 ;  /* 0x0000000d000d7224 */ /* 0x000fc800078e020c */
[----:B0-----:R-:W-:-:S05]  /*08f0*/  IMAD.WIDE R2, R13, 0x4, R2 ;  /* 0x000000040d027825 */ /* 0x001fca00078e0202 */
[----:B------:R-:W-:Y:S01]  /*0900*/  STG.E desc[UR10][R2.64], R29 ;  /* 0x0000001d02007986 */ /* 0x000fe2000c10190a */
[----:B------:R-:W-:Y:S05]  /*0910*/  EXIT ;  /* 0x000000000000794d */ /* 0x000fea0003800000 */
.L_x_4:
[----:B------:R-:W-:-:S00]  /*0920*/  BRA `(.L_x_4) ;  /* 0xfffffffc00fc7947 */ /* 0x000fc0000383ffff */
[----:B------:R-:W-:-:S00]  /*0930*/  NOP ;  /* 0x0000000000007918 */ /* 0x000fc00000000000 */
        /* <DEDUP_REMOVED lines=12> */
.L_x_5:


//--------------------- .nv.shared.reserved.0     --------------------------
	.section	.nv.shared.reserved.0,"aw",@nobits
	.weak		__nv_reservedSMEM_offset_0_alias
	.size		__nv_reservedSMEM_offset_0_alias, 0, 64
	.other		__nv_reservedSMEM_offset_0_alias,@"STO_CUDA_RESERVED_SHARED STV_DEFAULT"
__nv_reservedSMEM_offset_0_alias:
	.zero		0
	.zero		64


//--------------------- .nv.constant0.bmm_kernel  --------------------------
	.section	.nv.constant0.bmm_kernel,"a",@progbits
	.sectionflags	@""
	.align	4
.nv.constant0.bmm_kernel:
	.zero		936


//--------------------- SYMBOLS --------------------------

	.type		.nv.reservedSmem.offset0,@object
	.size		.nv.reservedSmem.offset0,0x4
